	.headerflags	@"EF_CUDA_TEXMODE_UNIFIED EF_CUDA_64BIT_ADDRESS EF_CUDA_ACCELERATORS EF_CUDA_SM90 EF_CUDA_VIRTUAL_SM(EF_CUDA_SM90)"
	.elftype	@"ET_EXEC"


//--------------------- .nv.info                  --------------------------
	.section	.nv.info,"",@"SHT_CUDA_INFO"
	.align	4


	//----- nvinfo : EIATTR_REGCOUNT
	.align		4
        /*0000*/ 	.byte	0x04, 0x2f
        /*0002*/ 	.short	(.L_1 - .L_0)
	.align		4
.L_0:
        /*0004*/ 	.word	index@(triton_poi_fused_convolution_leaky_relu_leaky_relu_backward_11)
        /*0008*/ 	.word	0x00000010


	//----- nvinfo : EIATTR_MIN_STACK_SIZE
	.align		4
.L_1:
        /*000c*/ 	.byte	0x04, 0x12
        /*000e*/ 	.short	(.L_3 - .L_2)
	.align		4
.L_2:
        /*0010*/ 	.word	index@(triton_poi_fused_convolution_leaky_relu_leaky_relu_backward_11)
        /*0014*/ 	.word	0x00000000


	//----- nvinfo : EIATTR_FRAME_SIZE
	.align		4
.L_3:
        /*0018*/ 	.byte	0x04, 0x11
        /*001a*/ 	.short	(.L_5 - .L_4)
	.align		4
.L_4:
        /*001c*/ 	.word	index@(triton_poi_fused_convolution_leaky_relu_leaky_relu_backward_11)
        /*0020*/ 	.word	0x00000000


	//----- nvinfo : EIATTR_MIN_STACK_SIZE
	.align		4
.L_5:
        /*0024*/ 	.byte	0x04, 0x12
        /*0026*/ 	.short	(.L_7 - .L_6)
	.align		4
.L_6:
        /*0028*/ 	.word	index@(triton_poi_fused_convolution_leaky_relu_leaky_relu_backward_11)
        /*002c*/ 	.word	0x00000000
.L_7:


//--------------------- .nv.info.triton_poi_fused_convolution_leaky_relu_leaky_relu_backward_11 --------------------------
	.section	.nv.info.triton_poi_fused_convolution_leaky_relu_leaky_relu_backward_11,"",@"SHT_CUDA_INFO"
	.sectionflags	@""
	.align	4


	//----- nvinfo : EIATTR_CUDA_API_VERSION
	.align		4
        /*0000*/ 	.byte	0x04, 0x37
        /*0002*/ 	.short	(.L_9 - .L_8)
.L_8:
        /*0004*/ 	.word	0x0000007c


	//----- nvinfo : EIATTR_KPARAM_INFO
	.align		4
.L_9:
        /*0008*/ 	.byte	0x04, 0x17
        /*000a*/ 	.short	(.L_11 - .L_10)
.L_10:
        /*000c*/ 	.word	0x00000000
        /*0010*/ 	.short	0x0003
        /*0012*/ 	.short	0x0018
        /*0014*/ 	.byte	0x00, 0xf0, 0x11, 0x00


	//----- nvinfo : EIATTR_KPARAM_INFO
	.align		4
.L_11:
        /*0018*/ 	.byte	0x04, 0x17
        /*001a*/ 	.short	(.L_13 - .L_12)
.L_12:
        /*001c*/ 	.word	0x00000000
        /*0020*/ 	.short	0x0002
        /*0022*/ 	.short	0x0010
        /*0024*/ 	.byte	0x00, 0xf4, 0x21, 0x00


	//----- nvinfo : EIATTR_KPARAM_INFO
	.align		4
.L_13:
        /*0028*/ 	.byte	0x04, 0x17
        /*002a*/ 	.short	(.L_15 - .L_14)
.L_14:
        /*002c*/ 	.word	0x00000000
        /*0030*/ 	.short	0x0001
        /*0032*/ 	.short	0x0008
        /*0034*/ 	.byte	0x00, 0xf4, 0x21, 0x00


	//----- nvinfo : EIATTR_KPARAM_INFO
	.align		4
.L_15:
        /*0038*/ 	.byte	0x04, 0x17
        /*003a*/ 	.short	(.L_17 - .L_16)
.L_16:
        /*003c*/ 	.word	0x00000000
        /*0040*/ 	.short	0x0000
        /*0042*/ 	.short	0x0000
        /*0044*/ 	.byte	0x00, 0xf4, 0x21, 0x00


	//----- nvinfo : EIATTR_SPARSE_MMA_MASK
	.align		4
.L_17:
        /*0048*/ 	.byte	0x03, 0x50
        /*004a*/ 	.short	0x0000


	//----- nvinfo : EIATTR_MAXREG_COUNT
	.align		4
        /*004c*/ 	.byte	0x03, 0x1b
        /*004e*/ 	.short	0x00ff


	//----- nvinfo : EIATTR_EXIT_INSTR_OFFSETS
	.align		4
        /*0050*/ 	.byte	0x04, 0x1c
        /*0052*/ 	.short	(.L_19 - .L_18)


	//   ....[0]....
.L_18:
        /*0054*/ 	.word	0x00000470


	//----- nvinfo : EIATTR_REQNTID
	.align		4
.L_19:
        /*0058*/ 	.byte	0x04, 0x10
        /*005a*/ 	.short	(.L_21 - .L_20)
.L_20:
        /*005c*/ 	.word	0x00000080
        /*0060*/ 	.word	0x00000001
        /*0064*/ 	.word	0x00000001


	//----- nvinfo : EIATTR_CBANK_PARAM_SIZE
	.align		4
.L_21:
        /*0068*/ 	.byte	0x03, 0x19
        /*006a*/ 	.short	0x001c


	//----- nvinfo : EIATTR_PARAM_CBANK
	.align		4
        /*006c*/ 	.byte	0x04, 0x0a
        /*006e*/ 	.short	(.L_23 - .L_22)
	.align		4
.L_22:
        /*0070*/ 	.word	index@(.nv.constant0.triton_poi_fused_convolution_leaky_relu_leaky_relu_backward_11)
        /*0074*/ 	.short	0x0210
        /*0076*/ 	.short	0x001c


	//----- nvinfo : EIATTR_SW_WAR
	.align		4
.L_23:
        /*0078*/ 	.byte	0x04, 0x36
        /*007a*/ 	.short	(.L_25 - .L_24)
.L_24:
        /*007c*/ 	.word	0x00000008
.L_25:


//--------------------- .nv.callgraph             --------------------------
	.section	.nv.callgraph,"",@"SHT_CUDA_CALLGRAPH"
	.align	4
	.sectionentsize	8
	.align		4
        /*0000*/ 	.word	0x00000000
	.align		4
        /*0004*/ 	.word	0xffffffff
	.align		4
        /*0008*/ 	.word	0x00000000
	.align		4
        /*000c*/ 	.word	0xfffffffe
	.align		4
        /*0010*/ 	.word	0x00000000
	.align		4
        /*0014*/ 	.word	0xfffffffd
	.align		4
        /*0018*/ 	.word	0x00000000
	.align		4
        /*001c*/ 	.word	0xfffffffc


//--------------------- .text.triton_poi_fused_convolution_leaky_relu_leaky_relu_backward_11 --------------------------
	.section	.text.triton_poi_fused_convolution_leaky_relu_leaky_relu_backward_11,"ax",@progbits
	.align	128
        .global         triton_poi_fused_convolution_leaky_relu_leaky_relu_backward_11
        .type           triton_poi_fused_convolution_leaky_relu_leaky_relu_backward_11,@function
        .size           triton_poi_fused_convolution_leaky_relu_leaky_relu_backward_11,(.L_x_1 - triton_poi_fused_convolution_leaky_relu_leaky_relu_backward_11)
        .other          triton_poi_fused_convolution_leaky_relu_leaky_relu_backward_11,@"STO_CUDA_ENTRY STV_DEFAULT"
triton_poi_fused_convolution_leaky_relu_leaky_relu_backward_11:
.text.triton_poi_fused_convolution_leaky_relu_leaky_relu_backward_11:
[----:B------:R-:W-:Y:S01]  /*0000*/  LDC R1, c[0x0][0x28] ;  /* 0x00000a00ff017b82 */ /* 0x000fe20000000800 */
[----:B------:R-:W1:Y:S07]  /*0010*/  S2R R0, SR_TID.X ;  /* 0x0000000000007919 */ /* 0x000e6e0000002100 */
[----:B------:R-:W2:Y:S01]  /*0020*/  LDC.64 R12, c[0x0][0x218] ;  /* 0x00008600ff0c7b82 */ /* 0x000ea20000000a00 */
[----:B------:R-:W-:Y:S01]  /*0030*/  ULDC.64 UR4, c[0x0][0x208] ;  /* 0x0000820000047ab9 */ /* 0x000fe20000000a00 */
[----:B------:R-:W-:Y:S01]  /*0040*/  ULDC.64 UR6, c[0x0][0x220] ;  /* 0x0000880000067ab9 */ /* 0x000fe20000000a00 */
[----:B------:R-:W3:Y:S05]  /*0050*/  S2R R7, SR_CTAID.X ;  /* 0x0000000000077919 */ /* 0x000eea0000002500 */
[----:B------:R-:W4:Y:S01]  /*0060*/  LDC.64 R2, c[0x0][0x210] ;  /* 0x00008400ff027b82 */ /* 0x000f220000000a00 */
[----:B-1----:R-:W-:Y:S01]  /*0070*/  IMAD.SHL.U32 R0, R0, 0x8, RZ ;  /* 0x0000000800007824 */ /* 0x002fe200078e00ff */
[----:B---3--:R-:W-:-:S04]  /*0080*/  SHF.R.S32.HI R5, RZ, 0x15, R7 ;  /* 0x00000015ff057819 */ /* 0x008fc80000011407 */
[----:B------:R-:W-:Y:S02]  /*0090*/  LOP3.LUT R0, R0, 0x3f8, RZ, 0xc0, !PT ;  /* 0x000003f800007812 */ /* 0x000fe400078ec0ff */
[----:B------:R-:W-:-:S03]  /*00a0*/  SGXT R5, R5, 0x1 ;  /* 0x000000010505781a */ /* 0x000fc60000000200 */
[----:B------:R-:W-:-:S04]  /*00b0*/  IMAD R0, R7, 0x400, R0 ;  /* 0x0000040007007824 */ /* 0x000fc800078e0200 */
[----:B----4-:R-:W-:Y:S01]  /*00c0*/  IMAD.WIDE R2, R0, 0x4, R2 ;  /* 0x0000000400027825 */ /* 0x010fe200078e0202 */
[----:B------:R-:W-:-:S04]  /*00d0*/  LEA.HI R5, R5, R0, RZ, 0xe ;  /* 0x0000000005057211 */ /* 0x000fc800078f70ff */
[----:B------:R-:W-:Y:S01]  /*00e0*/  SHF.R.S32.HI R5, RZ, 0xe, R5 ;  /* 0x0000000eff057819 */ /* 0x000fe20000011405 */
[----:B------:R-:W3:Y:S03]  /*00f0*/  LDG.E.128 R8, desc[UR4][R2.64+0x10] ;  /* 0x0000100402087981 */ /* 0x000ee6000c1e1d00 */
[----:B------:R-:W-:-:S04]  /*0100*/  LEA.HI R4, R5, R5, RZ, 0x6 ;  /* 0x0000000505047211 */ /* 0x000fc800078f30ff */
[----:B------:R-:W-:-:S05]  /*0110*/  LOP3.LUT R4, R4, 0xffffffc0, RZ, 0xc0, !PT ;  /* 0xffffffc004047812 */ /* 0x000fca00078ec0ff */
[----:B------:R-:W-:-:S04]  /*0120*/  IMAD.IADD R5, R5, 0x1, -R4 ;  /* 0x0000000105057824 */ /* 0x000fc800078e0a04 */
[----:B--2---:R-:W-:Y:S02]  /*0130*/  IMAD.WIDE R12, R5, 0x4, R12 ;  /* 0x00000004050c7825 */ /* 0x004fe400078e020c */
[----:B------:R-:W2:Y:S04]  /*0140*/  LDG.E.128 R4, desc[UR4][R2.64] ;  /* 0x0000000402047981 */ /* 0x000ea8000c1e1d00 */
[----:B------:R-:W2:Y:S02]  /*0150*/  LDG.E.EL R12, desc[UR4][R12.64] ;  /* 0x000000040c0c7981 */ /* 0x000ea4000c2e1900 */
[CC--:B--2---:R-:W-:Y:S02]  /*0160*/  FSETP.GT.AND P3, PT, R5.reuse, -R12.reuse, PT ;  /* 0x8000000c0500720b */ /* 0x0c4fe40003f64000 */
[-C--:B------:R-:W-:Y:S01]  /*0170*/  FSETP.GT.AND P4, PT, R6, -R12.reuse, PT ;  /* 0x8000000c0600720b */ /* 0x080fe20003f84000 */
[--C-:B------:R-:W-:Y:S01]  /*0180*/  FADD R5, R5, R12.reuse ;  /* 0x0000000c05057221 */ /* 0x100fe20000000000 */
[-C--:B------:R-:W-:Y:S01]  /*0190*/  FSETP.GT.AND P0, PT, R4, -R12.reuse, PT ;  /* 0x8000000c0400720b */ /* 0x080fe20003f04000 */
[----:B------:R-:W-:Y:S01]  /*01a0*/  FADD R6, R6, R12 ;  /* 0x0000000c06067221 */ /* 0x000fe20000000000 */
[----:B------:R-:W-:-:S02]  /*01b0*/  FSETP.GT.AND P5, PT, R7, -R12, PT ;  /* 0x8000000c0700720b */ /* 0x000fc40003fa4000 */
[-C--:B---3--:R-:W-:Y:S02]  /*01c0*/  FSETP.GT.AND P1, PT, R10, -R12.reuse, PT ;  /* 0x8000000c0a00720b */ /* 0x088fe40003f24000 */
[----:B------:R-:W-:-:S03]  /*01d0*/  FSETP.GT.AND P2, PT, R11, -R12, PT ;  /* 0x8000000c0b00720b */ /* 0x000fc60003f44000 */
[----:B------:R-:W-:Y:S01]  /*01e0*/  @!P3 FMUL R5, R5, 0.20000000298023223877 ;  /* 0x3e4ccccd0505b820 */ /* 0x000fe20000400000 */
[-C--:B------:R-:W-:Y:S01]  /*01f0*/  FSETP.GT.AND P3, PT, R9, -R12.reuse, PT ;  /* 0x8000000c0900720b */ /* 0x080fe20003f64000 */
[----:B------:R-:W-:Y:S01]  /*0200*/  @!P4 FMUL R6, R6, 0.20000000298023223877 ;  /* 0x3e4ccccd0606c820 */ /* 0x000fe20000400000 */
[----:B------:R-:W-:Y:S01]  /*0210*/  FSETP.GT.AND P4, PT, R8, -R12, PT ;  /* 0x8000000c0800720b */ /* 0x000fe20003f84000 */
[--C-:B------:R-:W-:Y:S01]  /*0220*/  FADD R4, R4, R12.reuse ;  /* 0x0000000c04047221 */ /* 0x100fe20000000000 */
[--C-:B------:R-:W-:Y:S01]  /*0230*/  FADD R7, R7, R12.reuse ;  /* 0x0000000c07077221 */ /* 0x100fe20000000000 */
[--C-:B------:R-:W-:Y:S02]  /*0240*/  FADD R10, R10, R12.reuse ;  /* 0x0000000c0a0a7221 */ /* 0x100fe40000000000 */
[----:B------:R-:W-:Y:S01]  /*0250*/  @!P0 FMUL R4, R4, 0.20000000298023223877 ;  /* 0x3e4ccccd04048820 */ /* 0x000fe20000400000 */
[--C-:B------:R-:W-:Y:S01]  /*0260*/  FADD R11, R11, R12.reuse ;  /* 0x0000000c0b0b7221 */ /* 0x100fe20000000000 */
[--C-:B------:R-:W-:Y:S01]  /*0270*/  FADD R9, R9, R12.reuse ;  /* 0x0000000c09097221 */ /* 0x100fe20000000000 */
[----:B------:R-:W-:Y:S01]  /*0280*/  FADD R8, R8, R12 ;  /* 0x0000000c08087221 */ /* 0x000fe20000000000 */
[----:B------:R-:W-:Y:S01]  /*0290*/  @!P5 FMUL R7, R7, 0.20000000298023223877 ;  /* 0x3e4ccccd0707d820 */ /* 0x000fe20000400000 */
[----:B------:R-:W-:Y:S01]  /*02a0*/  FSETP.GT.AND P0, PT, R4, RZ, PT ;  /* 0x000000ff0400720b */ /* 0x000fe20003f04000 */
[----:B------:R-:W-:Y:S01]  /*02b0*/  @!P1 FMUL R10, R10, 0.20000000298023223877 ;  /* 0x3e4ccccd0a0a9820 */ /* 0x000fe20000400000 */
[----:B------:R-:W-:Y:S01]  /*02c0*/  FSETP.GT.AND P5, PT, R5, RZ, PT ;  /* 0x000000ff0500720b */ /* 0x000fe20003fa4000 */
[----:B------:R-:W-:Y:S01]  /*02d0*/  @!P2 FMUL R11, R11, 0.20000000298023223877 ;  /* 0x3e4ccccd0b0ba820 */ /* 0x000fe20000400000 */
[----:B------:R-:W-:Y:S01]  /*02e0*/  @!P3 FMUL R9, R9, 0.20000000298023223877 ;  /* 0x3e4ccccd0909b820 */ /* 0x000fe20000400000 */
[----:B------:R-:W-:Y:S01]  /*02f0*/  @!P4 FMUL R8, R8, 0.20000000298023223877 ;  /* 0x3e4ccccd0808c820 */ /* 0x000fe20000400000 */
[----:B------:R-:W-:-:S02]  /*0300*/  SEL R2, RZ, 0x1, !P0 ;  /* 0x00000001ff027807 */ /* 0x000fc40004000000 */
[----:B------:R-:W-:Y:S02]  /*0310*/  SEL R3, RZ, 0x1, !P5 ;  /* 0x00000001ff037807 */ /* 0x000fe40006800000 */
[----:B------:R-:W-:Y:S02]  /*0320*/  FSETP.GT.AND P0, PT, R6, RZ, PT ;  /* 0x000000ff0600720b */ /* 0x000fe40003f04000 */
[----:B------:R-:W-:Y:S02]  /*0330*/  FSETP.GT.AND P6, PT, R7, RZ, PT ;  /* 0x000000ff0700720b */ /* 0x000fe40003fc4000 */
[----:B------:R-:W-:Y:S02]  /*0340*/  FSETP.GT.AND P2, PT, R10, RZ, PT ;  /* 0x000000ff0a00720b */ /* 0x000fe40003f44000 */
[----:B------:R-:W-:Y:S02]  /*0350*/  FSETP.GT.AND P1, PT, R11, RZ, PT ;  /* 0x000000ff0b00720b */ /* 0x000fe40003f24000 */
[----:B------:R-:W-:-:S02]  /*0360*/  FSETP.GT.AND P3, PT, R9, RZ, PT ;  /* 0x000000ff0900720b */ /* 0x000fc40003f64000 */
[----:B------:R-:W-:Y:S02]  /*0370*/  FSETP.GT.AND P4, PT, R8, RZ, PT ;  /* 0x000000ff0800720b */ /* 0x000fe40003f84000 */
[----:B------:R-:W-:Y:S02]  /*0380*/  PRMT R4, R2, 0x3340, R3 ;  /* 0x0000334002047816 */ /* 0x000fe40000000003 */
[----:B------:R-:W-:Y:S02]  /*0390*/  SEL R2, RZ, 0x1, !P0 ;  /* 0x00000001ff027807 */ /* 0x000fe40004000000 */
[----:B------:R-:W-:Y:S02]  /*03a0*/  SEL R3, RZ, 0x1, !P6 ;  /* 0x00000001ff037807 */ /* 0x000fe40007000000 */
[----:B------:R-:W-:Y:S02]  /*03b0*/  SEL R8, RZ, 0x1, !P2 ;  /* 0x00000001ff087807 */ /* 0x000fe40005000000 */
[----:B------:R-:W-:-:S02]  /*03c0*/  SEL R9, RZ, 0x1, !P1 ;  /* 0x00000001ff097807 */ /* 0x000fc40004800000 */
[----:B------:R-:W-:Y:S02]  /*03d0*/  SEL R7, RZ, 0x1, !P3 ;  /* 0x00000001ff077807 */ /* 0x000fe40005800000 */
[----:B------:R-:W-:Y:S02]  /*03e0*/  SEL R6, RZ, 0x1, !P4 ;  /* 0x00000001ff067807 */ /* 0x000fe40006000000 */
[----:B------:R-:W-:Y:S02]  /*03f0*/  PRMT R5, R2, 0x3340, R3 ;  /* 0x0000334002057816 */ /* 0x000fe40000000003 */
[----:B------:R-:W-:Y:S02]  /*0400*/  IADD3 R2, P0, R0, UR6, RZ ;  /* 0x0000000600027c10 */ /* 0x000fe4000ff1e0ff */
[----:B------:R-:W-:Y:S02]  /*0410*/  PRMT R9, R8, 0x3340, R9 ;  /* 0x0000334008097816 */ /* 0x000fe40000000009 */
[----:B------:R-:W-:-:S02]  /*0420*/  PRMT R6, R6, 0x3340, R7 ;  /* 0x0000334006067816 */ /* 0x000fc40000000007 */
[----:B------:R-:W-:Y:S02]  /*0430*/  PRMT R4, R4, 0x5410, R5 ;  /* 0x0000541004047816 */ /* 0x000fe40000000005 */
[----:B------:R-:W-:Y:S02]  /*0440*/  LEA.HI.X.SX32 R3, R0, UR7, 0x1, P0 ;  /* 0x0000000700037c11 */ /* 0x000fe400080f0eff */
[----:B------:R-:W-:-:S05]  /*0450*/  PRMT R5, R6, 0x5410, R9 ;  /* 0x0000541006057816 */ /* 0x000fca0000000009 */
[----:B------:R-:W-:Y:S01]  /*0460*/  STG.E.64 desc[UR4][R2.64], R4 ;  /* 0x0000000402007986 */ /* 0x000fe2000c101b04 */
[----:B------:R-:W-:Y:S05]  /*0470*/  EXIT ;  /* 0x000000000000794d */ /* 0x000fea0003800000 */
.L_x_0:
[----:B------:R-:W-:-:S00]  /*0480*/  BRA `(.L_x_0) ;  /* 0xfffffffc00fc7947 */ /* 0x000fc0000383ffff */
[----:B------:R-:W-:-:S00]  /*0490*/  NOP ;  /* 0x0000000000007918 */ /* 0x000fc00000000000 */
        /* <DEDUP_REMOVED lines=14> */
.L_x_1:


//--------------------- .nv.constant0.triton_poi_fused_convolution_leaky_relu_leaky_relu_backward_11 --------------------------
	.section	.nv.constant0.triton_poi_fused_convolution_leaky_relu_leaky_relu_backward_11,"a",@progbits
	.sectionflags	@""
	.align	4
.nv.constant0.triton_poi_fused_convolution_leaky_relu_leaky_relu_backward_11:
	.zero		556
